//
// Generated by NVIDIA NVVM Compiler
//
// Compiler Build ID: CL-36424714
// Cuda compilation tools, release 13.0, V13.0.88
// Based on NVVM 20.0.0
//

.version 9.0
.target sm_100
.address_size 64

	// .globl	_Z8test_gpuP8Vector3f
.extern .func  (.param .b32 func_retval0) vprintf
(
	.param .b64 vprintf_param_0,
	.param .b64 vprintf_param_1
)
;
.global .align 1 .b8 $str[10] = {71, 80, 85, 32, 84, 101, 115, 116, 10};
.global .align 1 .b8 $str$2[20] = {86, 101, 99, 116, 111, 114, 51, 102, 40, 37, 102, 44, 37, 102, 44, 37, 102, 41, 10};
.global .align 1 .b8 $str$3[37] = {65, 108, 108, 111, 99, 97, 116, 105, 110, 103, 32, 85, 110, 105, 102, 105, 101, 100, 32, 77, 101, 109, 111, 114, 121, 58, 32, 37, 117, 32, 98, 121, 116, 101, 115, 10};

.visible .entry _Z8test_gpuP8Vector3f(
	.param .u64 .ptr .align 1 _Z8test_gpuP8Vector3f_param_0
)
{
	.local .align 8 .b8 	__local_depot0[32];
	.reg .b64 	%SP;
	.reg .b64 	%SPL;
	.reg .b32 	%r<7>;
	.reg .b64 	%rd<13>;

	mov.u64 	%SPL, __local_depot0;
	cvta.local.u64 	%SP, %SPL;
	add.u64 	%rd1, %SP, 0;
	add.u64 	%rd2, %SPL, 0;
	add.u64 	%rd3, %SP, 8;
	add.u64 	%rd4, %SPL, 8;
	mov.u64 	%rd5, $str;
	cvta.global.u64 	%rd6, %rd5;
	{ // callseq 0, 0
	.param .b64 param0;
	st.param.b64 	[param0], %rd6;
	.param .b64 param1;
	st.param.b64 	[param1], 0;
	.param .b32 retval0;
	call.uni (retval0), 
	vprintf, 
	(
	param0, 
	param1
	);
	ld.param.b32 	%r1, [retval0];
	} // callseq 0
	mov.b64 	%rd7, -4616189618054758400;
	st.local.u64 	[%rd4], %rd7;
	st.local.u64 	[%rd4+8], %rd7;
	st.local.u64 	[%rd4+16], %rd7;
	mov.u64 	%rd8, $str$2;
	cvta.global.u64 	%rd9, %rd8;
	{ // callseq 1, 0
	.param .b64 param0;
	st.param.b64 	[param0], %rd9;
	.param .b64 param1;
	st.param.b64 	[param1], %rd3;
	.param .b32 retval0;
	call.uni (retval0), 
	vprintf, 
	(
	param0, 
	param1
	);
	ld.param.b32 	%r3, [retval0];
	} // callseq 1
	mov.b64 	%rd10, 4;
	st.local.u64 	[%rd2], %rd10;
	mov.u64 	%rd11, $str$3;
	cvta.global.u64 	%rd12, %rd11;
	{ // callseq 2, 0
	.param .b64 param0;
	st.param.b64 	[param0], %rd12;
	.param .b64 param1;
	st.param.b64 	[param1], %rd1;
	.param .b32 retval0;
	call.uni (retval0), 
	vprintf, 
	(
	param0, 
	param1
	);
	ld.param.b32 	%r5, [retval0];
	} // callseq 2

}


// ===== COMPILED SASS (sm_100) =====

	.target	sm_100

	.elftype	@"ET_EXEC"


//--------------------- .note.nv.tkinfo           --------------------------
	.section	.note.nv.tkinfo,"",@"SHT_NOTE"
	.sectionflags	@"SHF_NOTE_NV_TKINFO"
	.tkinfo
        /*0018*/ 	.word	0x00000002
        /*0030*/ 	.string	""
        /*0030*/ 	.string	"ptxas"
        /*0030*/ 	.string	"Cuda compilation tools, release 13.0, V13.0.88"
        /*0030*/ 	.string	"Build cuda_13.0.r13.0/compiler.36424714_0"
        /*0030*/ 	.string	"-arch sm_100 -m 64 "



//--------------------- .note.nv.cuinfo           --------------------------
	.section	.note.nv.cuinfo,"",@"SHT_NOTE"
	.sectionflags	@"SHF_NOTE_NV_CUINFO"
        /*0018*/ 	.short	0x0002
        /*001a*/ 	.short	0x0064
        /*001c*/ 	.short	0x0082
	.zero		2


//--------------------- .nv.info                  --------------------------
	.section	.nv.info,"",@"SHT_CUDA_INFO"
	.align	4


	//----- nvinfo : EIATTR_REGCOUNT
	.align		4
        /*0000*/ 	.byte	0x04, 0x2f
        /*0002*/ 	.short	(.L_4 - .L_3)
	.align		4
.L_3:
        /*0004*/ 	.word	index@(_Z8test_gpuP8Vector3f)
        /*0008*/ 	.word	0x00000018


	//----- nvinfo : EIATTR_FRAME_SIZE
	.align		4
.L_4:
        /*000c*/ 	.byte	0x04, 0x11
        /*000e*/ 	.short	(.L_6 - .L_5)
	.align		4
.L_5:
        /*0010*/ 	.word	index@(_Z8test_gpuP8Vector3f)
        /*0014*/ 	.word	0x00000020


	//----- nvinfo : EIATTR_MIN_STACK_SIZE
	.align		4
.L_6:
        /*0018*/ 	.byte	0x04, 0x12
        /*001a*/ 	.short	(.L_8 - .L_7)
	.align		4
.L_7:
        /*001c*/ 	.word	index@(_Z8test_gpuP8Vector3f)
        /*0020*/ 	.word	0x00000020
.L_8:


//--------------------- .nv.compat                --------------------------
	.section	.nv.compat,"",@"SHT_CUDA_COMPAT_INFO"
	.align	4
        /*0000*/ 	.byte	0x02, 0x09, 0x00, 0x00, 0x02, 0x02, 0x01, 0x00, 0x02, 0x05, 0x05, 0x00, 0x03, 0x07, 0x01, 0x01
        /*0010*/ 	.byte	0x02, 0x03, 0x00, 0x00, 0x02, 0x06, 0x01, 0x00, 0x04, 0x0b, 0x08, 0x00, 0x09, 0x00, 0x00, 0x00
        /*0020*/ 	.byte	0x00, 0x00, 0x00, 0x00


//--------------------- .nv.info._Z8test_gpuP8Vector3f --------------------------
	.section	.nv.info._Z8test_gpuP8Vector3f,"",@"SHT_CUDA_INFO"
	.sectionflags	@""
	.align	4


	//----- nvinfo : EIATTR_CUDA_API_VERSION
	.align		4
        /*0000*/ 	.byte	0x04, 0x37
        /*0002*/ 	.short	(.L_10 - .L_9)
.L_9:
        /*0004*/ 	.word	0x00000082


	//----- nvinfo : EIATTR_KPARAM_INFO
	.align		4
.L_10:
        /*0008*/ 	.byte	0x04, 0x17
        /*000a*/ 	.short	(.L_12 - .L_11)
.L_11:
        /*000c*/ 	.word	0x00000000
        /*0010*/ 	.short	0x0000
        /*0012*/ 	.short	0x0000
        /*0014*/ 	.byte	0x00, 0xf5, 0x21, 0x00


	//----- nvinfo : EIATTR_SPARSE_MMA_MASK
	.align		4
.L_12:
        /*0018*/ 	.byte	0x03, 0x50
        /*001a*/ 	.short	0x0000


	//----- nvinfo : EIATTR_MAXREG_COUNT
	.align		4
        /*001c*/ 	.byte	0x03, 0x1b
        /*001e*/ 	.short	0x00ff


	//----- nvinfo : EIATTR_EXTERNS
	.align		4
        /*0020*/ 	.byte	0x04, 0x0f
        /*0022*/ 	.short	(.L_14 - .L_13)


	//   ....[0]....
	.align		4
.L_13:
        /*0024*/ 	.word	index@(vprintf)


	//----- nvinfo : EIATTR_MERCURY_ISA_VERSION
	.align		4
.L_14:
        /*0028*/ 	.byte	0x03, 0x5f
        /*002a*/ 	.short	0x0101


	//----- nvinfo : EIATTR_VRC_CTA_INIT_COUNT
	.align		4
        /*002c*/ 	.byte	0x02, 0x4a
	.zero		1
	.zero		1


	//----- nvinfo : EIATTR_SYSCALL_OFFSETS
	.align		4
        /*0030*/ 	.byte	0x04, 0x46
        /*0032*/ 	.short	(.L_16 - .L_15)


	//   ....[0]....
.L_15:
        /*0034*/ 	.word	0x000000f0


	//   ....[1]....
        /*0038*/ 	.word	0x000001c0


	//   ....[2]....
        /*003c*/ 	.word	0x00000270


	//----- nvinfo : EIATTR_EXIT_INSTR_OFFSETS
	.align		4
.L_16:
        /*0040*/ 	.byte	0x04, 0x1c
        /*0042*/ 	.short	(.L_18 - .L_17)


	//   ....[0]....
.L_17:
        /*0044*/ 	.word	0x00000280


	//----- nvinfo : EIATTR_CBANK_PARAM_SIZE
	.align		4
.L_18:
        /*0048*/ 	.byte	0x03, 0x19
        /*004a*/ 	.short	0x0008


	//----- nvinfo : EIATTR_PARAM_CBANK
	.align		4
        /*004c*/ 	.byte	0x04, 0x0a
        /*004e*/ 	.short	(.L_20 - .L_19)
	.align		4
.L_19:
        /*0050*/ 	.word	index@(.nv.constant0._Z8test_gpuP8Vector3f)
        /*0054*/ 	.short	0x0380
        /*0056*/ 	.short	0x0008


	//----- nvinfo : EIATTR_SW_WAR
	.align		4
.L_20:
        /*0058*/ 	.byte	0x04, 0x36
        /*005a*/ 	.short	(.L_22 - .L_21)
.L_21:
        /*005c*/ 	.word	0x00000008
.L_22:


//--------------------- .nv.callgraph             --------------------------
	.section	.nv.callgraph,"",@"SHT_CUDA_CALLGRAPH"
	.align	4
	.sectionentsize	8
	.align		4
        /*0000*/ 	.word	0x00000000
	.align		4
        /*0004*/ 	.word	0xffffffff
	.align		4
        /*0008*/ 	.word	index@(_Z8test_gpuP8Vector3f)
	.align		4
        /*000c*/ 	.word	index@(vprintf)
	.align		4
        /*0010*/ 	.word	0x00000000
	.align		4
        /*0014*/ 	.word	0xfffffffe
	.align		4
        /*0018*/ 	.word	0x00000000
	.align		4
        /*001c*/ 	.word	0xfffffffd
	.align		4
        /*0020*/ 	.word	0x00000000
	.align		4
        /*0024*/ 	.word	0xfffffffc


//--------------------- .nv.constant4             --------------------------
	.section	.nv.constant4,"a",@progbits
	.align	8
	.align		8
.nv.constant4:
        /*0000*/ 	.dword	vprintf
	.align		8
        /*0008*/ 	.dword	$str
	.align		8
        /*0010*/ 	.dword	$str$2
	.align		8
        /*0018*/ 	.dword	$str$3


//--------------------- .text._Z8test_gpuP8Vector3f --------------------------
	.section	.text._Z8test_gpuP8Vector3f,"ax",@progbits
	.align	128
        .global         _Z8test_gpuP8Vector3f
        .type           _Z8test_gpuP8Vector3f,@function
        .size           _Z8test_gpuP8Vector3f,(.L_x_4 - _Z8test_gpuP8Vector3f)
        .other          _Z8test_gpuP8Vector3f,@"STO_CUDA_ENTRY STV_DEFAULT"
_Z8test_gpuP8Vector3f:
.text._Z8test_gpuP8Vector3f:
[----:B------:R-:W0:Y:S01]  /*0000*/  LDC R1, c[0x0][0x37c] ;  /* 0x0000df00ff017b82 */ /* 0x000e220000000800 */
[----:B------:R-:W1:Y:S01]  /*0010*/  LDCU UR4, c[0x0][0x2f8] ;  /* 0x00005f00ff0477ac */ /* 0x000e620008000800 */
[----:B------:R-:W-:Y:S01]  /*0020*/  MOV R17, 0x0 ;  /* 0x0000000000117802 */ /* 0x000fe20000000f00 */
[----:B0-----:R-:W-:Y:S01]  /*0030*/  VIADD R1, R1, 0xffffffe0 ;  /* 0xffffffe001017836 */ /* 0x001fe20000000000 */
[----:B------:R-:W-:Y:S01]  /*0040*/  CS2R R6, SRZ ;  /* 0x0000000000067805 */ /* 0x000fe2000001ff00 */
[----:B------:R-:W0:Y:S03]  /*0050*/  LDCU UR5, c[0x0][0x2fc] ;  /* 0x00005f80ff0577ac */ /* 0x000e260008000800 */
[----:B------:R2:W3:Y:S01]  /*0060*/  LDC.64 R8, c[0x4][R17] ;  /* 0x0100000011087b82 */ /* 0x0004e20000000a00 */
[----:B------:R-:W4:Y:S01]  /*0070*/  LDCU.64 UR6, c[0x4][0x8] ;  /* 0x01000100ff0677ac */ /* 0x000f220008000a00 */
[----:B-1----:R-:W-:-:S04]  /*0080*/  IADD3 R16, P0, PT, R1, UR4, RZ ;  /* 0x0000000401107c10 */ /* 0x002fc8000ff1e0ff */
[----:B------:R-:W-:Y:S02]  /*0090*/  IADD3 R18, P1, PT, R16, 0x8, RZ ;  /* 0x0000000810127810 */ /* 0x000fe40007f3e0ff */
[----:B0-----:R-:W-:Y:S01]  /*00a0*/  IADD3.X R2, PT, PT, RZ, UR5, RZ, P0, !PT ;  /* 0x00000005ff027c10 */ /* 0x001fe200087fe4ff */
[----:B----4-:R-:W-:Y:S02]  /*00b0*/  IMAD.U32 R4, RZ, RZ, UR6 ;  /* 0x00000006ff047e24 */ /* 0x010fe4000f8e00ff */
[----:B------:R-:W-:Y:S02]  /*00c0*/  IMAD.U32 R5, RZ, RZ, UR7 ;  /* 0x00000007ff057e24 */ /* 0x000fe4000f8e00ff */
[----:B--2---:R-:W-:-:S07]  /*00d0*/  IMAD.X R19, RZ, RZ, R2, P1 ;  /* 0x000000ffff137224 */ /* 0x004fce00008e0602 */
[----:B------:R-:W-:-:S07]  /*00e0*/  LEPC R20, `(.L_x_0) ;  /* 0x000000001014794e */ /* 0x000fce0000000000 */
[----:B---3--:R-:W-:Y:S05]  /*00f0*/  CALL.ABS.NOINC R8 ;  /* 0x0000000008007343 */ /* 0x008fea0003c00000 */
.L_x_0:
[----:B------:R-:W-:Y:S02]  /*0100*/  HFMA2 R8, -RZ, RZ, 0, 0 ;  /* 0x00000000ff087431 */ /* 0x000fe400000001ff */
[----:B------:R-:W-:Y:S01]  /*0110*/  IMAD.MOV.U32 R9, RZ, RZ, -0x40100000 ;  /* 0xbff00000ff097424 */ /* 0x000fe200078e00ff */
[----:B------:R0:W1:Y:S01]  /*0120*/  LDC.64 R10, c[0x4][R17] ;  /* 0x01000000110a7b82 */ /* 0x0000620000000a00 */
[----:B------:R-:W2:Y:S01]  /*0130*/  LDCU.64 UR4, c[0x4][0x10] ;  /* 0x01000200ff0477ac */ /* 0x000ea20008000a00 */
[----:B------:R-:W-:Y:S02]  /*0140*/  IMAD.MOV.U32 R6, RZ, RZ, R18 ;  /* 0x000000ffff067224 */ /* 0x000fe400078e0012 */
[----:B------:R-:W-:Y:S01]  /*0150*/  IMAD.MOV.U32 R7, RZ, RZ, R19 ;  /* 0x000000ffff077224 */ /* 0x000fe200078e0013 */
[----:B------:R0:W-:Y:S04]  /*0160*/  STL.64 [R1+0x8], R8 ;  /* 0x0000080801007387 */ /* 0x0001e80000100a00 */
[----:B------:R0:W-:Y:S04]  /*0170*/  STL.64 [R1+0x10], R8 ;  /* 0x0000100801007387 */ /* 0x0001e80000100a00 */
[----:B------:R0:W-:Y:S01]  /*0180*/  STL.64 [R1+0x18], R8 ;  /* 0x0000180801007387 */ /* 0x0001e20000100a00 */
[----:B--2---:R-:W-:Y:S01]  /*0190*/  IMAD.U32 R4, RZ, RZ, UR4 ;  /* 0x00000004ff047e24 */ /* 0x004fe2000f8e00ff */
[----:B------:R-:W-:-:S07]  /*01a0*/  MOV R5, UR5 ;  /* 0x0000000500057c02 */ /* 0x000fce0008000f00 */
[----:B------:R-:W-:-:S07]  /*01b0*/  LEPC R20, `(.L_x_1) ;  /* 0x000000001014794e */ /* 0x000fce0000000000 */
[----:B01----:R-:W-:Y:S05]  /*01c0*/  CALL.ABS.NOINC R10 ;  /* 0x000000000a007343 */ /* 0x003fea0003c00000 */
.L_x_1:
[----:B------:R-:W-:Y:S02]  /*01d0*/  HFMA2 R8, -RZ, RZ, 0, 2.384185791015625e-07 ;  /* 0x00000004ff087431 */ /* 0x000fe400000001ff */
[----:B------:R-:W-:Y:S01]  /*01e0*/  IMAD.MOV.U32 R9, RZ, RZ, 0x0 ;  /* 0x00000000ff097424 */ /* 0x000fe200078e00ff */
[----:B------:R0:W1:Y:S01]  /*01f0*/  LDC.64 R10, c[0x4][R17] ;  /* 0x01000000110a7b82 */ /* 0x0000620000000a00 */
[----:B------:R-:W2:Y:S01]  /*0200*/  LDCU.64 UR4, c[0x4][0x18] ;  /* 0x01000300ff0477ac */ /* 0x000ea20008000a00 */
[----:B------:R-:W-:Y:S01]  /*0210*/  IMAD.MOV.U32 R6, RZ, RZ, R16 ;  /* 0x000000ffff067224 */ /* 0x000fe200078e0010 */
[----:B------:R-:W-:Y:S01]  /*0220*/  MOV R7, R2 ;  /* 0x0000000200077202 */ /* 0x000fe20000000f00 */
[----:B------:R0:W-:Y:S01]  /*0230*/  STL.64 [R1], R8 ;  /* 0x0000000801007387 */ /* 0x0001e20000100a00 */
[----:B--2---:R-:W-:Y:S01]  /*0240*/  IMAD.U32 R4, RZ, RZ, UR4 ;  /* 0x00000004ff047e24 */ /* 0x004fe2000f8e00ff */
[----:B0-----:R-:W-:-:S07]  /*0250*/  MOV R5, UR5 ;  /* 0x0000000500057c02 */ /* 0x001fce0008000f00 */
[----:B------:R-:W-:-:S07]  /*0260*/  LEPC R20, `(.L_x_2) ;  /* 0x000000001014794e */ /* 0x000fce0000000000 */
[----:B-1----:R-:W-:Y:S05]  /*0270*/  CALL.ABS.NOINC R10 ;  /* 0x000000000a007343 */ /* 0x002fea0003c00000 */
.L_x_2:
[----:B------:R-:W-:Y:S05]  /*0280*/  EXIT ;  /* 0x000000000000794d */ /* 0x000fea0003800000 */
.L_x_3:
[----:B------:R-:W-:-:S00]  /*0290*/  BRA `(.L_x_3) ;  /* 0xfffffffc00fc7947 */ /* 0x000fc0000383ffff */
[----:B------:R-:W-:-:S00]  /*02a0*/  NOP ;  /* 0x0000000000007918 */ /* 0x000fc00000000000 */
        /* <DEDUP_REMOVED lines=13> */
.L_x_4:


//--------------------- .nv.global.init           --------------------------
	.section	.nv.global.init,"aw",@progbits
.nv.global.init:
	.type		$str,@object
	.size		$str,($str$2 - $str)
$str:
        /*0000*/ 	.byte	0x47, 0x50, 0x55, 0x20, 0x54, 0x65, 0x73, 0x74, 0x0a, 0x00
	.type		$str$2,@object
	.size		$str$2,($str$3 - $str$2)
$str$2:
        /*000a*/ 	.byte	0x56, 0x65, 0x63, 0x74, 0x6f, 0x72, 0x33, 0x66, 0x28, 0x25, 0x66, 0x2c, 0x25, 0x66, 0x2c, 0x25
        /*001a*/ 	.byte	0x66, 0x29, 0x0a, 0x00
	.type		$str$3,@object
	.size		$str$3,(.L_2 - $str$3)
$str$3:
        /*001e*/ 	.byte	0x41, 0x6c, 0x6c, 0x6f, 0x63, 0x61, 0x74, 0x69, 0x6e, 0x67, 0x20, 0x55, 0x6e, 0x69, 0x66, 0x69
        /*002e*/ 	.byte	0x65, 0x64, 0x20, 0x4d, 0x65, 0x6d, 0x6f, 0x72, 0x79, 0x3a, 0x20, 0x25, 0x75, 0x20, 0x62, 0x79
        /*003e*/ 	.byte	0x74, 0x65, 0x73, 0x0a, 0x00
.L_2:


//--------------------- .nv.shared.reserved.0     --------------------------
	.section	.nv.shared.reserved.0,"aw",@nobits
	.weak		__nv_reservedSMEM_offset_0_alias
	.size		__nv_reservedSMEM_offset_0_alias, 0, 64
	.other		__nv_reservedSMEM_offset_0_alias,@"STO_CUDA_RESERVED_SHARED STV_DEFAULT"
__nv_reservedSMEM_offset_0_alias:
	.zero		0
	.zero		64


//--------------------- .nv.constant0._Z8test_gpuP8Vector3f --------------------------
	.section	.nv.constant0._Z8test_gpuP8Vector3f,"a",@progbits
	.sectionflags	@""
	.align	4
.nv.constant0._Z8test_gpuP8Vector3f:
	.zero		904


//--------------------- SYMBOLS --------------------------

	.type		.nv.reservedSmem.offset0,@object
	.size		.nv.reservedSmem.offset0,0x4
	.type		vprintf,@function
